//
// Generated by NVIDIA NVVM Compiler
//
// Compiler Build ID: CL-36424714
// Cuda compilation tools, release 13.0, V13.0.88
// Based on NVVM 20.0.0
//

.version 9.0
.target sm_100
.address_size 64

	// .globl	_Z19nn_LeakyReLU_kernelPfS_
.global .align 4 .b8 x[256];
.global .align 4 .b8 pos_part[256];
.global .align 4 .b8 neg_x[256];
.global .align 4 .b8 neg_relu[256];
.global .align 4 .b8 neg_part[256];
.global .align 4 .b8 scaled_neg[256];
.global .align 4 .b8 result[256];

.visible .entry _Z19nn_LeakyReLU_kernelPfS_(
	.param .u64 .ptr .align 1 _Z19nn_LeakyReLU_kernelPfS__param_0,
	.param .u64 .ptr .align 1 _Z19nn_LeakyReLU_kernelPfS__param_1
)
{
	.reg .pred 	%p<4>;
	.reg .b32 	%r<11>;
	.reg .b32 	%f<8>;
	.reg .b64 	%rd<31>;

	ld.param.u64 	%rd1, [_Z19nn_LeakyReLU_kernelPfS__param_0];
	ld.param.u64 	%rd2, [_Z19nn_LeakyReLU_kernelPfS__param_1];
	mov.u32 	%r3, %tid.y;
	mov.u32 	%r4, %ctaid.y;
	mov.u32 	%r5, %ntid.y;
	mad.lo.s32 	%r1, %r4, %r5, %r3;
	mov.u32 	%r6, %tid.x;
	mov.u32 	%r7, %ctaid.x;
	mov.u32 	%r8, %ntid.x;
	mad.lo.s32 	%r2, %r7, %r8, %r6;
	setp.gt.u32 	%p1, %r1, 7;
	setp.gt.s32 	%p2, %r2, 7;
	or.pred  	%p3, %p1, %p2;
	@%p3 bra 	$L__BB0_2;
	cvta.to.global.u64 	%rd3, %rd1;
	cvta.to.global.u64 	%rd4, %rd2;
	shl.b32 	%r9, %r1, 3;
	add.s32 	%r10, %r9, %r2;
	mul.wide.s32 	%rd5, %r10, 4;
	add.s64 	%rd6, %rd3, %rd5;
	ld.global.f32 	%f1, [%rd6];
	mul.wide.u32 	%rd7, %r1, 32;
	mov.u64 	%rd8, x;
	add.s64 	%rd9, %rd8, %rd7;
	mul.wide.s32 	%rd10, %r2, 4;
	add.s64 	%rd11, %rd9, %rd10;
	st.global.f32 	[%rd11], %f1;
	max.f32 	%f2, %f1, 0f00000000;
	mov.u64 	%rd12, pos_part;
	add.s64 	%rd13, %rd12, %rd7;
	add.s64 	%rd14, %rd13, %rd10;
	st.global.f32 	[%rd14], %f2;
	neg.f32 	%f3, %f1;
	mov.u64 	%rd15, neg_x;
	add.s64 	%rd16, %rd15, %rd7;
	add.s64 	%rd17, %rd16, %rd10;
	st.global.f32 	[%rd17], %f3;
	max.f32 	%f4, %f3, 0f00000000;
	mov.u64 	%rd18, neg_relu;
	add.s64 	%rd19, %rd18, %rd7;
	add.s64 	%rd20, %rd19, %rd10;
	st.global.f32 	[%rd20], %f4;
	neg.f32 	%f5, %f4;
	mov.u64 	%rd21, neg_part;
	add.s64 	%rd22, %rd21, %rd7;
	add.s64 	%rd23, %rd22, %rd10;
	st.global.f32 	[%rd23], %f5;
	mul.f32 	%f6, %f4, 0fBC23D70A;
	mov.u64 	%rd24, scaled_neg;
	add.s64 	%rd25, %rd24, %rd7;
	add.s64 	%rd26, %rd25, %rd10;
	st.global.f32 	[%rd26], %f6;
	add.f32 	%f7, %f6, %f2;
	mov.u64 	%rd27, result;
	add.s64 	%rd28, %rd27, %rd7;
	add.s64 	%rd29, %rd28, %rd10;
	st.global.f32 	[%rd29], %f7;
	add.s64 	%rd30, %rd4, %rd5;
	st.global.f32 	[%rd30], %f7;
$L__BB0_2:
	ret;

}


// ===== COMPILED SASS (sm_100) =====

	.target	sm_100

	.elftype	@"ET_EXEC"


//--------------------- .note.nv.tkinfo           --------------------------
	.section	.note.nv.tkinfo,"",@"SHT_NOTE"
	.sectionflags	@"SHF_NOTE_NV_TKINFO"
	.tkinfo
        /*0018*/ 	.word	0x00000002
        /*0030*/ 	.string	""
        /*0030*/ 	.string	"ptxas"
        /*0030*/ 	.string	"Cuda compilation tools, release 13.0, V13.0.88"
        /*0030*/ 	.string	"Build cuda_13.0.r13.0/compiler.36424714_0"
        /*0030*/ 	.string	"-arch sm_100 -m 64 "



//--------------------- .note.nv.cuinfo           --------------------------
	.section	.note.nv.cuinfo,"",@"SHT_NOTE"
	.sectionflags	@"SHF_NOTE_NV_CUINFO"
        /*0018*/ 	.short	0x0002
        /*001a*/ 	.short	0x0064
        /*001c*/ 	.short	0x0082
	.zero		2


//--------------------- .nv.info                  --------------------------
	.section	.nv.info,"",@"SHT_CUDA_INFO"
	.align	4


	//----- nvinfo : EIATTR_REGCOUNT
	.align		4
        /*0000*/ 	.byte	0x04, 0x2f
        /*0002*/ 	.short	(.L_8 - .L_7)
	.align		4
.L_7:
        /*0004*/ 	.word	index@(_Z19nn_LeakyReLU_kernelPfS_)
        /*0008*/ 	.word	0x0000001c


	//----- nvinfo : EIATTR_FRAME_SIZE
	.align		4
.L_8:
        /*000c*/ 	.byte	0x04, 0x11
        /*000e*/ 	.short	(.L_10 - .L_9)
	.align		4
.L_9:
        /*0010*/ 	.word	index@(_Z19nn_LeakyReLU_kernelPfS_)
        /*0014*/ 	.word	0x00000000


	//----- nvinfo : EIATTR_MIN_STACK_SIZE
	.align		4
.L_10:
        /*0018*/ 	.byte	0x04, 0x12
        /*001a*/ 	.short	(.L_12 - .L_11)
	.align		4
.L_11:
        /*001c*/ 	.word	index@(_Z19nn_LeakyReLU_kernelPfS_)
        /*0020*/ 	.word	0x00000000
.L_12:


//--------------------- .nv.compat                --------------------------
	.section	.nv.compat,"",@"SHT_CUDA_COMPAT_INFO"
	.align	4
        /*0000*/ 	.byte	0x02, 0x09, 0x00, 0x00, 0x02, 0x02, 0x01, 0x00, 0x02, 0x05, 0x05, 0x00, 0x03, 0x07, 0x01, 0x01
        /*0010*/ 	.byte	0x02, 0x03, 0x00, 0x00, 0x02, 0x06, 0x01, 0x00, 0x04, 0x0b, 0x08, 0x00, 0x09, 0x00, 0x00, 0x00
        /*0020*/ 	.byte	0x00, 0x00, 0x00, 0x00


//--------------------- .nv.info._Z19nn_LeakyReLU_kernelPfS_ --------------------------
	.section	.nv.info._Z19nn_LeakyReLU_kernelPfS_,"",@"SHT_CUDA_INFO"
	.sectionflags	@""
	.align	4


	//----- nvinfo : EIATTR_CUDA_API_VERSION
	.align		4
        /*0000*/ 	.byte	0x04, 0x37
        /*0002*/ 	.short	(.L_14 - .L_13)
.L_13:
        /*0004*/ 	.word	0x00000082


	//----- nvinfo : EIATTR_KPARAM_INFO
	.align		4
.L_14:
        /*0008*/ 	.byte	0x04, 0x17
        /*000a*/ 	.short	(.L_16 - .L_15)
.L_15:
        /*000c*/ 	.word	0x00000000
        /*0010*/ 	.short	0x0001
        /*0012*/ 	.short	0x0008
        /*0014*/ 	.byte	0x00, 0xf5, 0x21, 0x00


	//----- nvinfo : EIATTR_KPARAM_INFO
	.align		4
.L_16:
        /*0018*/ 	.byte	0x04, 0x17
        /*001a*/ 	.short	(.L_18 - .L_17)
.L_17:
        /*001c*/ 	.word	0x00000000
        /*0020*/ 	.short	0x0000
        /*0022*/ 	.short	0x0000
        /*0024*/ 	.byte	0x00, 0xf5, 0x21, 0x00


	//----- nvinfo : EIATTR_SPARSE_MMA_MASK
	.align		4
.L_18:
        /*0028*/ 	.byte	0x03, 0x50
        /*002a*/ 	.short	0x0000


	//----- nvinfo : EIATTR_MAXREG_COUNT
	.align		4
        /*002c*/ 	.byte	0x03, 0x1b
        /*002e*/ 	.short	0x00ff


	//----- nvinfo : EIATTR_MERCURY_ISA_VERSION
	.align		4
        /*0030*/ 	.byte	0x03, 0x5f
        /*0032*/ 	.short	0x0101


	//----- nvinfo : EIATTR_VRC_CTA_INIT_COUNT
	.align		4
        /*0034*/ 	.byte	0x02, 0x4a
	.zero		1
	.zero		1


	//----- nvinfo : EIATTR_EXIT_INSTR_OFFSETS
	.align		4
        /*0038*/ 	.byte	0x04, 0x1c
        /*003a*/ 	.short	(.L_20 - .L_19)


	//   ....[0]....
.L_19:
        /*003c*/ 	.word	0x000000b0


	//   ....[1]....
        /*0040*/ 	.word	0x00000360


	//----- nvinfo : EIATTR_CBANK_PARAM_SIZE
	.align		4
.L_20:
        /*0044*/ 	.byte	0x03, 0x19
        /*0046*/ 	.short	0x0010


	//----- nvinfo : EIATTR_PARAM_CBANK
	.align		4
        /*0048*/ 	.byte	0x04, 0x0a
        /*004a*/ 	.short	(.L_22 - .L_21)
	.align		4
.L_21:
        /*004c*/ 	.word	index@(.nv.constant0._Z19nn_LeakyReLU_kernelPfS_)
        /*0050*/ 	.short	0x0380
        /*0052*/ 	.short	0x0010


	//----- nvinfo : EIATTR_SW_WAR
	.align		4
.L_22:
        /*0054*/ 	.byte	0x04, 0x36
        /*0056*/ 	.short	(.L_24 - .L_23)
.L_23:
        /*0058*/ 	.word	0x00000008
.L_24:


//--------------------- .nv.callgraph             --------------------------
	.section	.nv.callgraph,"",@"SHT_CUDA_CALLGRAPH"
	.align	4
	.sectionentsize	8
	.align		4
        /*0000*/ 	.word	0x00000000
	.align		4
        /*0004*/ 	.word	0xffffffff
	.align		4
        /*0008*/ 	.word	0x00000000
	.align		4
        /*000c*/ 	.word	0xfffffffe
	.align		4
        /*0010*/ 	.word	0x00000000
	.align		4
        /*0014*/ 	.word	0xfffffffd
	.align		4
        /*0018*/ 	.word	0x00000000
	.align		4
        /*001c*/ 	.word	0xfffffffc


//--------------------- .nv.constant4             --------------------------
	.section	.nv.constant4,"a",@progbits
	.align	8
	.align		8
.nv.constant4:
        /*0000*/ 	.dword	x
	.align		8
        /*0008*/ 	.dword	pos_part
	.align		8
        /*0010*/ 	.dword	neg_x
	.align		8
        /*0018*/ 	.dword	neg_relu
	.align		8
        /*0020*/ 	.dword	neg_part
	.align		8
        /*0028*/ 	.dword	scaled_neg
	.align		8
        /*0030*/ 	.dword	result


//--------------------- .text._Z19nn_LeakyReLU_kernelPfS_ --------------------------
	.section	.text._Z19nn_LeakyReLU_kernelPfS_,"ax",@progbits
	.align	128
        .global         _Z19nn_LeakyReLU_kernelPfS_
        .type           _Z19nn_LeakyReLU_kernelPfS_,@function
        .size           _Z19nn_LeakyReLU_kernelPfS_,(.L_x_1 - _Z19nn_LeakyReLU_kernelPfS_)
        .other          _Z19nn_LeakyReLU_kernelPfS_,@"STO_CUDA_ENTRY STV_DEFAULT"
_Z19nn_LeakyReLU_kernelPfS_:
.text._Z19nn_LeakyReLU_kernelPfS_:
[----:B------:R-:W-:Y:S01]  /*0000*/  LDC R1, c[0x0][0x37c] ;  /* 0x0000df00ff017b82 */ /* 0x000fe20000000800 */
[----:B------:R-:W0:Y:S07]  /*0010*/  S2R R8, SR_TID.X ;  /* 0x0000000000087919 */ /* 0x000e2e0000002100 */
[----:B------:R-:W1:Y:S01]  /*0020*/  LDC R0, c[0x0][0x364] ;  /* 0x0000d900ff007b82 */ /* 0x000e620000000800 */
[----:B------:R-:W1:Y:S07]  /*0030*/  S2R R13, SR_TID.Y ;  /* 0x00000000000d7919 */ /* 0x000e6e0000002200 */
[----:B------:R-:W0:Y:S08]  /*0040*/  S2UR UR5, SR_CTAID.X ;  /* 0x00000000000579c3 */ /* 0x000e300000002500 */
[----:B------:R-:W0:Y:S08]  /*0050*/  LDC R3, c[0x0][0x360] ;  /* 0x0000d800ff037b82 */ /* 0x000e300000000800 */
[----:B------:R-:W1:Y:S01]  /*0060*/  S2UR UR4, SR_CTAID.Y ;  /* 0x00000000000479c3 */ /* 0x000e620000002600 */
[----:B0-----:R-:W-:-:S05]  /*0070*/  IMAD R8, R3, UR5, R8 ;  /* 0x0000000503087c24 */ /* 0x001fca000f8e0208 */
[----:B------:R-:W-:Y:S01]  /*0080*/  ISETP.GT.AND P0, PT, R8, 0x7, PT ;  /* 0x000000070800780c */ /* 0x000fe20003f04270 */
[----:B-1----:R-:W-:-:S05]  /*0090*/  IMAD R13, R0, UR4, R13 ;  /* 0x00000004000d7c24 */ /* 0x002fca000f8e020d */
[----:B------:R-:W-:-:S13]  /*00a0*/  ISETP.GT.U32.OR P0, PT, R13, 0x7, P0 ;  /* 0x000000070d00780c */ /* 0x000fda0000704470 */
[----:B------:R-:W-:Y:S05]  /*00b0*/  @P0 EXIT ;  /* 0x000000000000094d */ /* 0x000fea0003800000 */
[----:B------:R-:W0:Y:S01]  /*00c0*/  LDC.64 R6, c[0x0][0x380] ;  /* 0x0000e000ff067b82 */ /* 0x000e220000000a00 */
[----:B------:R-:W1:Y:S01]  /*00d0*/  LDCU.64 UR4, c[0x0][0x358] ;  /* 0x00006b00ff0477ac */ /* 0x000e620008000a00 */
[----:B------:R-:W-:-:S06]  /*00e0*/  LEA R9, R13, R8, 0x3 ;  /* 0x000000080d097211 */ /* 0x000fcc00078e18ff */
[----:B------:R-:W2:Y:S08]  /*00f0*/  LDC.64 R18, c[0x4][RZ] ;  /* 0x01000000ff127b82 */ /* 0x000eb00000000a00 */
[----:B------:R-:W3:Y:S01]  /*0100*/  LDC.64 R22, c[0x4][0x8] ;  /* 0x01000200ff167b82 */ /* 0x000ee20000000a00 */
[----:B0-----:R-:W-:-:S07]  /*0110*/  IMAD.WIDE R6, R9, 0x4, R6 ;  /* 0x0000000409067825 */ /* 0x001fce00078e0206 */
[----:B------:R-:W0:Y:S01]  /*0120*/  LDC.64 R20, c[0x4][0x10] ;  /* 0x01000400ff147b82 */ /* 0x000e220000000a00 */
[----:B-1----:R0:W4:Y:S01]  /*0130*/  LDG.E R12, desc[UR4][R6.64] ;  /* 0x00000004060c7981 */ /* 0x002122000c1e1900 */
[----:B--2---:R-:W-:-:S06]  /*0140*/  IMAD.WIDE.U32 R18, R13, 0x20, R18 ;  /* 0x000000200d127825 */ /* 0x004fcc00078e0012 */
[----:B------:R-:W1:Y:S01]  /*0150*/  LDC.64 R16, c[0x4][0x18] ;  /* 0x01000600ff107b82 */ /* 0x000e620000000a00 */
[----:B---3--:R-:W-:-:S07]  /*0160*/  IMAD.WIDE.U32 R22, R13, 0x20, R22 ;  /* 0x000000200d167825 */ /* 0x008fce00078e0016 */
[----:B------:R-:W2:Y:S01]  /*0170*/  LDC.64 R14, c[0x4][0x20] ;  /* 0x01000800ff0e7b82 */ /* 0x000ea20000000a00 */
[----:B------:R-:W-:-:S07]  /*0180*/  IMAD.WIDE R22, R8, 0x4, R22 ;  /* 0x0000000408167825 */ /* 0x000fce00078e0216 */
[----:B------:R-:W3:Y:S01]  /*0190*/  LDC.64 R10, c[0x4][0x28] ;  /* 0x01000a00ff0a7b82 */ /* 0x000ee20000000a00 */
[----:B0-----:R-:W-:-:S04]  /*01a0*/  IMAD.WIDE.U32 R6, R13, 0x20, R20 ;  /* 0x000000200d067825 */ /* 0x001fc800078e0014 */
[----:B------:R-:W-:-:S03]  /*01b0*/  IMAD.WIDE R20, R8, 0x4, R18 ;  /* 0x0000000408147825 */ /* 0x000fc600078e0212 */
[----:B------:R-:W0:Y:S01]  /*01c0*/  LDC.64 R4, c[0x4][0x30] ;  /* 0x01000c00ff047b82 */ /* 0x000e220000000a00 */
[----:B-1----:R-:W-:-:S04]  /*01d0*/  IMAD.WIDE.U32 R16, R13, 0x20, R16 ;  /* 0x000000200d107825 */ /* 0x002fc800078e0010 */
[----:B------:R-:W-:-:S03]  /*01e0*/  IMAD.WIDE R6, R8, 0x4, R6 ;  /* 0x0000000408067825 */ /* 0x000fc600078e0206 */
[----:B------:R-:W1:Y:S01]  /*01f0*/  LDC.64 R2, c[0x0][0x388] ;  /* 0x0000e200ff027b82 */ /* 0x000e620000000a00 */
[----:B--2---:R-:W-:-:S04]  /*0200*/  IMAD.WIDE.U32 R14, R13, 0x20, R14 ;  /* 0x000000200d0e7825 */ /* 0x004fc800078e000e */
[----:B------:R-:W-:-:S04]  /*0210*/  IMAD.WIDE R16, R8, 0x4, R16 ;  /* 0x0000000408107825 */ /* 0x000fc800078e0210 */
[----:B---3--:R-:W-:-:S04]  /*0220*/  IMAD.WIDE.U32 R10, R13, 0x20, R10 ;  /* 0x000000200d0a7825 */ /* 0x008fc800078e000a */
[----:B------:R-:W-:-:S04]  /*0230*/  IMAD.WIDE R14, R8, 0x4, R14 ;  /* 0x00000004080e7825 */ /* 0x000fc800078e020e */
[----:B0-----:R-:W-:-:S04]  /*0240*/  IMAD.WIDE.U32 R4, R13, 0x20, R4 ;  /* 0x000000200d047825 */ /* 0x001fc800078e0004 */
[----:B------:R-:W-:-:S04]  /*0250*/  IMAD.WIDE R10, R8, 0x4, R10 ;  /* 0x00000004080a7825 */ /* 0x000fc800078e020a */
[----:B------:R-:W-:-:S04]  /*0260*/  IMAD.WIDE R4, R8, 0x4, R4 ;  /* 0x0000000408047825 */ /* 0x000fc800078e0204 */
[----:B-1----:R-:W-:Y:S01]  /*0270*/  IMAD.WIDE R2, R9, 0x4, R2 ;  /* 0x0000000409027825 */ /* 0x002fe200078e0202 */
[----:B----4-:R-:W-:-:S03]  /*0280*/  FMNMX R18, RZ, -R12, !PT ;  /* 0x8000000cff127209 */ /* 0x010fc60007800000 */
[----:B------:R-:W-:Y:S01]  /*0290*/  FADD R25, -R12, -RZ ;  /* 0x800000ff0c197221 */ /* 0x000fe20000000100 */
[----:B------:R-:W-:Y:S01]  /*02a0*/  FMNMX R0, RZ, R12, !PT ;  /* 0x0000000cff007209 */ /* 0x000fe20007800000 */
[----:B------:R0:W-:Y:S01]  /*02b0*/  STG.E desc[UR4][R20.64], R12 ;  /* 0x0000000c14007986 */ /* 0x0001e2000c101904 */
[----:B------:R-:W-:-:S03]  /*02c0*/  FMUL R13, R18, -0.0099999997764825820923 ;  /* 0xbc23d70a120d7820 */ /* 0x000fc60000400000 */
[----:B------:R-:W-:Y:S01]  /*02d0*/  STG.E desc[UR4][R22.64], R0 ;  /* 0x0000000016007986 */ /* 0x000fe2000c101904 */
[----:B------:R-:W-:-:S03]  /*02e0*/  FADD R19, R0, R13 ;  /* 0x0000000d00137221 */ /* 0x000fc60000000000 */
[----:B------:R-:W-:Y:S01]  /*02f0*/  STG.E desc[UR4][R6.64], R25 ;  /* 0x0000001906007986 */ /* 0x000fe2000c101904 */
[----:B0-----:R-:W-:-:S03]  /*0300*/  FADD R21, -R18, -RZ ;  /* 0x800000ff12157221 */ /* 0x001fc60000000100 */
[----:B------:R-:W-:Y:S04]  /*0310*/  STG.E desc[UR4][R16.64], R18 ;  /* 0x0000001210007986 */ /* 0x000fe8000c101904 */
[----:B------:R-:W-:Y:S04]  /*0320*/  STG.E desc[UR4][R14.64], R21 ;  /* 0x000000150e007986 */ /* 0x000fe8000c101904 */
[----:B------:R-:W-:Y:S04]  /*0330*/  STG.E desc[UR4][R10.64], R13 ;  /* 0x0000000d0a007986 */ /* 0x000fe8000c101904 */
[----:B------:R-:W-:Y:S04]  /*0340*/  STG.E desc[UR4][R4.64], R19 ;  /* 0x0000001304007986 */ /* 0x000fe8000c101904 */
[----:B------:R-:W-:Y:S01]  /*0350*/  STG.E desc[UR4][R2.64], R19 ;  /* 0x0000001302007986 */ /* 0x000fe2000c101904 */
[----:B------:R-:W-:Y:S05]  /*0360*/  EXIT ;  /* 0x000000000000794d */ /* 0x000fea0003800000 */
.L_x_0:
[----:B------:R-:W-:-:S00]  /*0370*/  BRA `(.L_x_0) ;  /* 0xfffffffc00fc7947 */ /* 0x000fc0000383ffff */
[----:B------:R-:W-:-:S00]  /*0380*/  NOP ;  /* 0x0000000000007918 */ /* 0x000fc00000000000 */
[----:B------:R-:W-:-:S00]  /*0390*/  NOP ;  /* 0x0000000000007918 */ /* 0x000fc00000000000 */
[----:B------:R-:W-:-:S00]  /*03a0*/  NOP ;  /* 0x0000000000007918 */ /* 0x000fc00000000000 */
[----:B------:R-:W-:-:S00]  /*03b0*/  NOP ;  /* 0x0000000000007918 */ /* 0x000fc00000000000 */
[----:B------:R-:W-:-:S00]  /*03c0*/  NOP ;  /* 0x0000000000007918 */ /* 0x000fc00000000000 */
[----:B------:R-:W-:-:S00]  /*03d0*/  NOP ;  /* 0x0000000000007918 */ /* 0x000fc00000000000 */
[----:B------:R-:W-:-:S00]  /*03e0*/  NOP ;  /* 0x0000000000007918 */ /* 0x000fc00000000000 */
[----:B------:R-:W-:-:S00]  /*03f0*/  NOP ;  /* 0x0000000000007918 */ /* 0x000fc00000000000 */
.L_x_1:


//--------------------- .nv.shared.reserved.0     --------------------------
	.section	.nv.shared.reserved.0,"aw",@nobits
	.weak		__nv_reservedSMEM_offset_0_alias
	.size		__nv_reservedSMEM_offset_0_alias, 0, 64
	.other		__nv_reservedSMEM_offset_0_alias,@"STO_CUDA_RESERVED_SHARED STV_DEFAULT"
__nv_reservedSMEM_offset_0_alias:
	.zero		0
	.zero		64


//--------------------- .nv.global                --------------------------
	.section	.nv.global,"aw",@nobits
	.align	4
.nv.global:
	.type		neg_x,@object
	.size		neg_x,(result - neg_x)
neg_x:
	.zero		256
	.type		result,@object
	.size		result,(x - result)
result:
	.zero		256
	.type		x,@object
	.size		x,(neg_part - x)
x:
	.zero		256
	.type		neg_part,@object
	.size		neg_part,(pos_part - neg_part)
neg_part:
	.zero		256
	.type		pos_part,@object
	.size		pos_part,(scaled_neg - pos_part)
pos_part:
	.zero		256
	.type		scaled_neg,@object
	.size		scaled_neg,(neg_relu - scaled_neg)
scaled_neg:
	.zero		256
	.type		neg_relu,@object
	.size		neg_relu,(.L_3 - neg_relu)
neg_relu:
	.zero		256
.L_3:


//--------------------- .nv.constant0._Z19nn_LeakyReLU_kernelPfS_ --------------------------
	.section	.nv.constant0._Z19nn_LeakyReLU_kernelPfS_,"a",@progbits
	.sectionflags	@""
	.align	4
.nv.constant0._Z19nn_LeakyReLU_kernelPfS_:
	.zero		912


//--------------------- SYMBOLS --------------------------

	.type		.nv.reservedSmem.offset0,@object
	.size		.nv.reservedSmem.offset0,0x4
